//
// Generated by NVIDIA NVVM Compiler
//
// Compiler Build ID: CL-36424714
// Cuda compilation tools, release 13.0, V13.0.88
// Based on NVVM 20.0.0
//

.version 9.0
.target sm_100
.address_size 64

	// .globl	_Z4gemmPdS_S_iiii

.visible .entry _Z4gemmPdS_S_iiii(
	.param .u64 .ptr .align 1 _Z4gemmPdS_S_iiii_param_0,
	.param .u64 .ptr .align 1 _Z4gemmPdS_S_iiii_param_1,
	.param .u64 .ptr .align 1 _Z4gemmPdS_S_iiii_param_2,
	.param .u32 _Z4gemmPdS_S_iiii_param_3,
	.param .u32 _Z4gemmPdS_S_iiii_param_4,
	.param .u32 _Z4gemmPdS_S_iiii_param_5,
	.param .u32 _Z4gemmPdS_S_iiii_param_6
)
{
	.reg .pred 	%p<14>;
	.reg .b32 	%r<75>;
	.reg .b64 	%rd<95>;
	.reg .b64 	%fd<56>;

	ld.param.u64 	%rd9, [_Z4gemmPdS_S_iiii_param_0];
	ld.param.u64 	%rd10, [_Z4gemmPdS_S_iiii_param_1];
	ld.param.u64 	%rd8, [_Z4gemmPdS_S_iiii_param_2];
	ld.param.u32 	%r37, [_Z4gemmPdS_S_iiii_param_3];
	ld.param.u32 	%r38, [_Z4gemmPdS_S_iiii_param_4];
	ld.param.u32 	%r40, [_Z4gemmPdS_S_iiii_param_5];
	ld.param.u32 	%r39, [_Z4gemmPdS_S_iiii_param_6];
	cvta.to.global.u64 	%rd1, %rd10;
	cvta.to.global.u64 	%rd2, %rd9;
	setp.ne.s32 	%p1, %r38, %r40;
	@%p1 bra 	$L__BB0_14;
	mov.u32 	%r41, %ctaid.x;
	mov.u32 	%r42, %ntid.x;
	mov.u32 	%r43, %tid.x;
	mad.lo.s32 	%r1, %r41, %r42, %r43;
	mov.u32 	%r44, %ctaid.y;
	mov.u32 	%r45, %ntid.y;
	mov.u32 	%r46, %tid.y;
	mad.lo.s32 	%r47, %r44, %r45, %r46;
	setp.ge.s32 	%p2, %r1, %r39;
	setp.ge.s32 	%p3, %r47, %r37;
	or.pred  	%p4, %p2, %p3;
	@%p4 bra 	$L__BB0_14;
	mul.lo.s32 	%r48, %r39, %r47;
	cvt.s64.s32 	%rd11, %r48;
	cvt.s64.s32 	%rd3, %r1;
	add.s64 	%rd12, %rd11, %rd3;
	cvta.to.global.u64 	%rd13, %rd8;
	shl.b64 	%rd14, %rd12, 3;
	add.s64 	%rd4, %rd13, %rd14;
	mov.b64 	%rd15, 0;
	st.global.u64 	[%rd4], %rd15;
	setp.lt.s32 	%p5, %r38, 1;
	@%p5 bra 	$L__BB0_14;
	mul.lo.s32 	%r3, %r38, %r47;
	and.b32  	%r4, %r38, 7;
	setp.lt.u32 	%p6, %r38, 8;
	mov.b32 	%r73, 0;
	mov.f64 	%fd53, 0d0000000000000000;
	@%p6 bra 	$L__BB0_6;
	and.b32  	%r73, %r38, 2147483640;
	neg.s32 	%r71, %r73;
	mul.lo.s32 	%r69, %r39, 7;
	mul.lo.s32 	%r68, %r39, 6;
	mul.lo.s32 	%r67, %r39, 5;
	shl.b32 	%r66, %r39, 2;
	mul.lo.s32 	%r65, %r39, 3;
	shl.b32 	%r64, %r39, 1;
	mul.wide.u32 	%rd16, %r3, 8;
	add.s64 	%rd17, %rd16, %rd2;
	add.s64 	%rd94, %rd17, 32;
	mov.f64 	%fd53, 0d0000000000000000;
	mov.b32 	%r70, 0;
	mov.u32 	%r63, %r39;
$L__BB0_5:
	.pragma "nounroll";
	ld.global.f64 	%fd10, [%rd94+-32];
	cvt.s64.s32 	%rd18, %r70;
	add.s64 	%rd19, %rd18, %rd3;
	shl.b64 	%rd20, %rd19, 3;
	add.s64 	%rd21, %rd1, %rd20;
	ld.global.f64 	%fd11, [%rd21];
	fma.rn.f64 	%fd12, %fd10, %fd11, %fd53;
	st.global.f64 	[%rd4], %fd12;
	ld.global.f64 	%fd13, [%rd94+-24];
	cvt.s64.s32 	%rd22, %r63;
	add.s64 	%rd23, %rd22, %rd3;
	shl.b64 	%rd24, %rd23, 3;
	add.s64 	%rd25, %rd1, %rd24;
	ld.global.f64 	%fd14, [%rd25];
	fma.rn.f64 	%fd15, %fd13, %fd14, %fd12;
	st.global.f64 	[%rd4], %fd15;
	ld.global.f64 	%fd16, [%rd94+-16];
	cvt.s64.s32 	%rd26, %r64;
	add.s64 	%rd27, %rd26, %rd3;
	shl.b64 	%rd28, %rd27, 3;
	add.s64 	%rd29, %rd1, %rd28;
	ld.global.f64 	%fd17, [%rd29];
	fma.rn.f64 	%fd18, %fd16, %fd17, %fd15;
	st.global.f64 	[%rd4], %fd18;
	ld.global.f64 	%fd19, [%rd94+-8];
	cvt.s64.s32 	%rd30, %r65;
	add.s64 	%rd31, %rd30, %rd3;
	shl.b64 	%rd32, %rd31, 3;
	add.s64 	%rd33, %rd1, %rd32;
	ld.global.f64 	%fd20, [%rd33];
	fma.rn.f64 	%fd21, %fd19, %fd20, %fd18;
	st.global.f64 	[%rd4], %fd21;
	ld.global.f64 	%fd22, [%rd94];
	cvt.s64.s32 	%rd34, %r66;
	add.s64 	%rd35, %rd34, %rd3;
	shl.b64 	%rd36, %rd35, 3;
	add.s64 	%rd37, %rd1, %rd36;
	ld.global.f64 	%fd23, [%rd37];
	fma.rn.f64 	%fd24, %fd22, %fd23, %fd21;
	st.global.f64 	[%rd4], %fd24;
	ld.global.f64 	%fd25, [%rd94+8];
	cvt.s64.s32 	%rd38, %r67;
	add.s64 	%rd39, %rd38, %rd3;
	shl.b64 	%rd40, %rd39, 3;
	add.s64 	%rd41, %rd1, %rd40;
	ld.global.f64 	%fd26, [%rd41];
	fma.rn.f64 	%fd27, %fd25, %fd26, %fd24;
	st.global.f64 	[%rd4], %fd27;
	ld.global.f64 	%fd28, [%rd94+16];
	cvt.s64.s32 	%rd42, %r68;
	add.s64 	%rd43, %rd42, %rd3;
	shl.b64 	%rd44, %rd43, 3;
	add.s64 	%rd45, %rd1, %rd44;
	ld.global.f64 	%fd29, [%rd45];
	fma.rn.f64 	%fd30, %fd28, %fd29, %fd27;
	st.global.f64 	[%rd4], %fd30;
	ld.global.f64 	%fd31, [%rd94+24];
	cvt.s64.s32 	%rd46, %r69;
	add.s64 	%rd47, %rd46, %rd3;
	shl.b64 	%rd48, %rd47, 3;
	add.s64 	%rd49, %rd1, %rd48;
	ld.global.f64 	%fd32, [%rd49];
	fma.rn.f64 	%fd53, %fd31, %fd32, %fd30;
	st.global.f64 	[%rd4], %fd53;
	add.s32 	%r71, %r71, 8;
	shl.b32 	%r51, %r39, 3;
	add.s32 	%r70, %r70, %r51;
	add.s32 	%r69, %r69, %r51;
	add.s32 	%r68, %r68, %r51;
	add.s32 	%r67, %r67, %r51;
	add.s32 	%r66, %r66, %r51;
	add.s32 	%r65, %r65, %r51;
	add.s32 	%r64, %r64, %r51;
	add.s64 	%rd94, %rd94, 64;
	add.s32 	%r63, %r63, %r51;
	setp.ne.s32 	%p7, %r71, 0;
	@%p7 bra 	$L__BB0_5;
$L__BB0_6:
	setp.eq.s32 	%p8, %r4, 0;
	@%p8 bra 	$L__BB0_14;
	and.b32  	%r32, %r38, 3;
	setp.lt.u32 	%p9, %r4, 4;
	@%p9 bra 	$L__BB0_9;
	add.s32 	%r52, %r73, %r3;
	mul.wide.u32 	%rd50, %r52, 8;
	add.s64 	%rd51, %rd2, %rd50;
	ld.global.f64 	%fd33, [%rd51];
	mul.lo.s32 	%r53, %r73, %r39;
	cvt.s64.s32 	%rd52, %r53;
	add.s64 	%rd53, %rd52, %rd3;
	shl.b64 	%rd54, %rd53, 3;
	add.s64 	%rd55, %rd1, %rd54;
	ld.global.f64 	%fd34, [%rd55];
	fma.rn.f64 	%fd35, %fd33, %fd34, %fd53;
	st.global.f64 	[%rd4], %fd35;
	cvt.u64.u32 	%rd56, %r3;
	cvt.u64.u32 	%rd57, %r73;
	add.s64 	%rd58, %rd57, %rd56;
	shl.b64 	%rd59, %rd58, 3;
	add.s64 	%rd60, %rd2, %rd59;
	ld.global.f64 	%fd36, [%rd60+8];
	add.s32 	%r54, %r53, %r39;
	cvt.s64.s32 	%rd61, %r54;
	add.s64 	%rd62, %rd61, %rd3;
	shl.b64 	%rd63, %rd62, 3;
	add.s64 	%rd64, %rd1, %rd63;
	ld.global.f64 	%fd37, [%rd64];
	fma.rn.f64 	%fd38, %fd36, %fd37, %fd35;
	st.global.f64 	[%rd4], %fd38;
	ld.global.f64 	%fd39, [%rd60+16];
	add.s32 	%r55, %r54, %r39;
	cvt.s64.s32 	%rd65, %r55;
	add.s64 	%rd66, %rd65, %rd3;
	shl.b64 	%rd67, %rd66, 3;
	add.s64 	%rd68, %rd1, %rd67;
	ld.global.f64 	%fd40, [%rd68];
	fma.rn.f64 	%fd41, %fd39, %fd40, %fd38;
	st.global.f64 	[%rd4], %fd41;
	ld.global.f64 	%fd42, [%rd60+24];
	add.s32 	%r56, %r55, %r39;
	cvt.s64.s32 	%rd69, %r56;
	add.s64 	%rd70, %rd69, %rd3;
	shl.b64 	%rd71, %rd70, 3;
	add.s64 	%rd72, %rd1, %rd71;
	ld.global.f64 	%fd43, [%rd72];
	fma.rn.f64 	%fd53, %fd42, %fd43, %fd41;
	st.global.f64 	[%rd4], %fd53;
	add.s32 	%r73, %r73, 4;
$L__BB0_9:
	setp.eq.s32 	%p10, %r32, 0;
	@%p10 bra 	$L__BB0_14;
	setp.eq.s32 	%p11, %r32, 1;
	@%p11 bra 	$L__BB0_12;
	add.s32 	%r57, %r73, %r3;
	mul.wide.u32 	%rd73, %r57, 8;
	add.s64 	%rd74, %rd2, %rd73;
	ld.global.f64 	%fd44, [%rd74];
	mul.lo.s32 	%r58, %r73, %r39;
	cvt.s64.s32 	%rd75, %r58;
	add.s64 	%rd76, %rd75, %rd3;
	shl.b64 	%rd77, %rd76, 3;
	add.s64 	%rd78, %rd1, %rd77;
	ld.global.f64 	%fd45, [%rd78];
	fma.rn.f64 	%fd46, %fd44, %fd45, %fd53;
	st.global.f64 	[%rd4], %fd46;
	cvt.u64.u32 	%rd79, %r3;
	cvt.u64.u32 	%rd80, %r73;
	add.s64 	%rd81, %rd80, %rd79;
	shl.b64 	%rd82, %rd81, 3;
	add.s64 	%rd83, %rd2, %rd82;
	ld.global.f64 	%fd47, [%rd83+8];
	add.s32 	%r59, %r58, %r39;
	cvt.s64.s32 	%rd84, %r59;
	add.s64 	%rd85, %rd84, %rd3;
	shl.b64 	%rd86, %rd85, 3;
	add.s64 	%rd87, %rd1, %rd86;
	ld.global.f64 	%fd48, [%rd87];
	fma.rn.f64 	%fd53, %fd47, %fd48, %fd46;
	st.global.f64 	[%rd4], %fd53;
	add.s32 	%r73, %r73, 2;
$L__BB0_12:
	and.b32  	%r60, %r38, 1;
	setp.eq.b32 	%p12, %r60, 1;
	not.pred 	%p13, %p12;
	@%p13 bra 	$L__BB0_14;
	add.s32 	%r61, %r73, %r3;
	mul.wide.u32 	%rd88, %r61, 8;
	add.s64 	%rd89, %rd2, %rd88;
	ld.global.f64 	%fd49, [%rd89];
	mul.lo.s32 	%r62, %r73, %r39;
	cvt.s64.s32 	%rd90, %r62;
	add.s64 	%rd91, %rd90, %rd3;
	shl.b64 	%rd92, %rd91, 3;
	add.s64 	%rd93, %rd1, %rd92;
	ld.global.f64 	%fd50, [%rd93];
	fma.rn.f64 	%fd51, %fd49, %fd50, %fd53;
	st.global.f64 	[%rd4], %fd51;
$L__BB0_14:
	ret;

}


// ===== COMPILED SASS (sm_100) =====

	.target	sm_100

	.elftype	@"ET_EXEC"


//--------------------- .note.nv.tkinfo           --------------------------
	.section	.note.nv.tkinfo,"",@"SHT_NOTE"
	.sectionflags	@"SHF_NOTE_NV_TKINFO"
	.tkinfo
        /*0018*/ 	.word	0x00000002
        /*0030*/ 	.string	""
        /*0030*/ 	.string	"ptxas"
        /*0030*/ 	.string	"Cuda compilation tools, release 13.0, V13.0.88"
        /*0030*/ 	.string	"Build cuda_13.0.r13.0/compiler.36424714_0"
        /*0030*/ 	.string	"-arch sm_100 -m 64 "



//--------------------- .note.nv.cuinfo           --------------------------
	.section	.note.nv.cuinfo,"",@"SHT_NOTE"
	.sectionflags	@"SHF_NOTE_NV_CUINFO"
        /*0018*/ 	.short	0x0002
        /*001a*/ 	.short	0x0064
        /*001c*/ 	.short	0x0082
	.zero		2


//--------------------- .nv.info                  --------------------------
	.section	.nv.info,"",@"SHT_CUDA_INFO"
	.align	4


	//----- nvinfo : EIATTR_REGCOUNT
	.align		4
        /*0000*/ 	.byte	0x04, 0x2f
        /*0002*/ 	.short	(.L_1 - .L_0)
	.align		4
.L_0:
        /*0004*/ 	.word	index@(_Z4gemmPdS_S_iiii)
        /*0008*/ 	.word	0x00000020


	//----- nvinfo : EIATTR_FRAME_SIZE
	.align		4
.L_1:
        /*000c*/ 	.byte	0x04, 0x11
        /*000e*/ 	.short	(.L_3 - .L_2)
	.align		4
.L_2:
        /*0010*/ 	.word	index@(_Z4gemmPdS_S_iiii)
        /*0014*/ 	.word	0x00000000


	//----- nvinfo : EIATTR_MIN_STACK_SIZE
	.align		4
.L_3:
        /*0018*/ 	.byte	0x04, 0x12
        /*001a*/ 	.short	(.L_5 - .L_4)
	.align		4
.L_4:
        /*001c*/ 	.word	index@(_Z4gemmPdS_S_iiii)
        /*0020*/ 	.word	0x00000000
.L_5:


//--------------------- .nv.compat                --------------------------
	.section	.nv.compat,"",@"SHT_CUDA_COMPAT_INFO"
	.align	4
        /*0000*/ 	.byte	0x02, 0x09, 0x00, 0x00, 0x02, 0x02, 0x01, 0x00, 0x02, 0x05, 0x05, 0x00, 0x03, 0x07, 0x01, 0x01
        /*0010*/ 	.byte	0x02, 0x03, 0x00, 0x00, 0x02, 0x06, 0x01, 0x00, 0x04, 0x0b, 0x08, 0x00, 0x01, 0x00, 0x00, 0x00
        /*0020*/ 	.byte	0x00, 0x00, 0x00, 0x00


//--------------------- .nv.info._Z4gemmPdS_S_iiii --------------------------
	.section	.nv.info._Z4gemmPdS_S_iiii,"",@"SHT_CUDA_INFO"
	.sectionflags	@""
	.align	4


	//----- nvinfo : EIATTR_CUDA_API_VERSION
	.align		4
        /*0000*/ 	.byte	0x04, 0x37
        /*0002*/ 	.short	(.L_7 - .L_6)
.L_6:
        /*0004*/ 	.word	0x00000082


	//----- nvinfo : EIATTR_KPARAM_INFO
	.align		4
.L_7:
        /*0008*/ 	.byte	0x04, 0x17
        /*000a*/ 	.short	(.L_9 - .L_8)
.L_8:
        /*000c*/ 	.word	0x00000000
        /*0010*/ 	.short	0x0006
        /*0012*/ 	.short	0x0024
        /*0014*/ 	.byte	0x00, 0xf0, 0x11, 0x00


	//----- nvinfo : EIATTR_KPARAM_INFO
	.align		4
.L_9:
        /*0018*/ 	.byte	0x04, 0x17
        /*001a*/ 	.short	(.L_11 - .L_10)
.L_10:
        /*001c*/ 	.word	0x00000000
        /*0020*/ 	.short	0x0005
        /*0022*/ 	.short	0x0020
        /*0024*/ 	.byte	0x00, 0xf0, 0x11, 0x00


	//----- nvinfo : EIATTR_KPARAM_INFO
	.align		4
.L_11:
        /*0028*/ 	.byte	0x04, 0x17
        /*002a*/ 	.short	(.L_13 - .L_12)
.L_12:
        /*002c*/ 	.word	0x00000000
        /*0030*/ 	.short	0x0004
        /*0032*/ 	.short	0x001c
        /*0034*/ 	.byte	0x00, 0xf0, 0x11, 0x00


	//----- nvinfo : EIATTR_KPARAM_INFO
	.align		4
.L_13:
        /*0038*/ 	.byte	0x04, 0x17
        /*003a*/ 	.short	(.L_15 - .L_14)
.L_14:
        /*003c*/ 	.word	0x00000000
        /*0040*/ 	.short	0x0003
        /*0042*/ 	.short	0x0018
        /*0044*/ 	.byte	0x00, 0xf0, 0x11, 0x00


	//----- nvinfo : EIATTR_KPARAM_INFO
	.align		4
.L_15:
        /*0048*/ 	.byte	0x04, 0x17
        /*004a*/ 	.short	(.L_17 - .L_16)
.L_16:
        /*004c*/ 	.word	0x00000000
        /*0050*/ 	.short	0x0002
        /*0052*/ 	.short	0x0010
        /*0054*/ 	.byte	0x00, 0xf5, 0x21, 0x00


	//----- nvinfo : EIATTR_KPARAM_INFO
	.align		4
.L_17:
        /*0058*/ 	.byte	0x04, 0x17
        /*005a*/ 	.short	(.L_19 - .L_18)
.L_18:
        /*005c*/ 	.word	0x00000000
        /*0060*/ 	.short	0x0001
        /*0062*/ 	.short	0x0008
        /*0064*/ 	.byte	0x00, 0xf5, 0x21, 0x00


	//----- nvinfo : EIATTR_KPARAM_INFO
	.align		4
.L_19:
        /*0068*/ 	.byte	0x04, 0x17
        /*006a*/ 	.short	(.L_21 - .L_20)
.L_20:
        /*006c*/ 	.word	0x00000000
        /*0070*/ 	.short	0x0000
        /*0072*/ 	.short	0x0000
        /*0074*/ 	.byte	0x00, 0xf5, 0x21, 0x00


	//----- nvinfo : EIATTR_SPARSE_MMA_MASK
	.align		4
.L_21:
        /*0078*/ 	.byte	0x03, 0x50
        /*007a*/ 	.short	0x0000


	//----- nvinfo : EIATTR_MAXREG_COUNT
	.align		4
        /*007c*/ 	.byte	0x03, 0x1b
        /*007e*/ 	.short	0x00ff


	//----- nvinfo : EIATTR_MERCURY_ISA_VERSION
	.align		4
        /*0080*/ 	.byte	0x03, 0x5f
        /*0082*/ 	.short	0x0101


	//----- nvinfo : EIATTR_VRC_CTA_INIT_COUNT
	.align		4
        /*0084*/ 	.byte	0x02, 0x4a
	.zero		1
	.zero		1


	//----- nvinfo : EIATTR_EXIT_INSTR_OFFSETS
	.align		4
        /*0088*/ 	.byte	0x04, 0x1c
        /*008a*/ 	.short	(.L_23 - .L_22)


	//   ....[0]....
.L_22:
        /*008c*/ 	.word	0x00000040


	//   ....[1]....
        /*0090*/ 	.word	0x00000110


	//   ....[2]....
        /*0094*/ 	.word	0x000001c0


	//   ....[3]....
        /*0098*/ 	.word	0x00000820


	//   ....[4]....
        /*009c*/ 	.word	0x00000b40


	//   ....[5]....
        /*00a0*/ 	.word	0x00000d40


	//   ....[6]....
        /*00a4*/ 	.word	0x00000e20


	//----- nvinfo : EIATTR_CBANK_PARAM_SIZE
	.align		4
.L_23:
        /*00a8*/ 	.byte	0x03, 0x19
        /*00aa*/ 	.short	0x0028


	//----- nvinfo : EIATTR_PARAM_CBANK
	.align		4
        /*00ac*/ 	.byte	0x04, 0x0a
        /*00ae*/ 	.short	(.L_25 - .L_24)
	.align		4
.L_24:
        /*00b0*/ 	.word	index@(.nv.constant0._Z4gemmPdS_S_iiii)
        /*00b4*/ 	.short	0x0380
        /*00b6*/ 	.short	0x0028


	//----- nvinfo : EIATTR_SW_WAR
	.align		4
.L_25:
        /*00b8*/ 	.byte	0x04, 0x36
        /*00ba*/ 	.short	(.L_27 - .L_26)
.L_26:
        /*00bc*/ 	.word	0x00000008
.L_27:


//--------------------- .nv.callgraph             --------------------------
	.section	.nv.callgraph,"",@"SHT_CUDA_CALLGRAPH"
	.align	4
	.sectionentsize	8
	.align		4
        /*0000*/ 	.word	0x00000000
	.align		4
        /*0004*/ 	.word	0xffffffff
	.align		4
        /*0008*/ 	.word	0x00000000
	.align		4
        /*000c*/ 	.word	0xfffffffe
	.align		4
        /*0010*/ 	.word	0x00000000
	.align		4
        /*0014*/ 	.word	0xfffffffd
	.align		4
        /*0018*/ 	.word	0x00000000
	.align		4
        /*001c*/ 	.word	0xfffffffc


//--------------------- .text._Z4gemmPdS_S_iiii   --------------------------
	.section	.text._Z4gemmPdS_S_iiii,"ax",@progbits
	.align	128
        .global         _Z4gemmPdS_S_iiii
        .type           _Z4gemmPdS_S_iiii,@function
        .size           _Z4gemmPdS_S_iiii,(.L_x_5 - _Z4gemmPdS_S_iiii)
        .other          _Z4gemmPdS_S_iiii,@"STO_CUDA_ENTRY STV_DEFAULT"
_Z4gemmPdS_S_iiii:
.text._Z4gemmPdS_S_iiii:
[----:B------:R-:W-:Y:S08]  /*0000*/  LDC R1, c[0x0][0x37c] ;  /* 0x0000df00ff017b82 */ /* 0x000ff00000000800 */
[----:B------:R-:W0:Y:S01]  /*0010*/  LDC R0, c[0x0][0x39c] ;  /* 0x0000e700ff007b82 */ /* 0x000e220000000800 */
[----:B------:R-:W0:Y:S02]  /*0020*/  LDCU UR4, c[0x0][0x3a0] ;  /* 0x00007400ff0477ac */ /* 0x000e240008000800 */
[----:B0-----:R-:W-:-:S13]  /*0030*/  ISETP.NE.AND P0, PT, R0, UR4, PT ;  /* 0x0000000400007c0c */ /* 0x001fda000bf05270 */
[----:B------:R-:W-:Y:S05]  /*0040*/  @P0 EXIT ;  /* 0x000000000000094d */ /* 0x000fea0003800000 */
[----:B------:R-:W0:Y:S01]  /*0050*/  S2R R6, SR_TID.Y ;  /* 0x0000000000067919 */ /* 0x000e220000002200 */
[----:B------:R-:W1:Y:S01]  /*0060*/  LDC R3, c[0x0][0x360] ;  /* 0x0000d800ff037b82 */ /* 0x000e620000000800 */
[----:B------:R-:W2:Y:S01]  /*0070*/  LDCU UR6, c[0x0][0x398] ;  /* 0x00007300ff0677ac */ /* 0x000ea20008000800 */
[----:B------:R-:W1:Y:S06]  /*0080*/  S2R R4, SR_TID.X ;  /* 0x0000000000047919 */ /* 0x000e6c0000002100 */
[----:B------:R-:W0:Y:S08]  /*0090*/  S2UR UR5, SR_CTAID.Y ;  /* 0x00000000000579c3 */ /* 0x000e300000002600 */
[----:B------:R-:W0:Y:S08]  /*00a0*/  LDC R7, c[0x0][0x364] ;  /* 0x0000d900ff077b82 */ /* 0x000e300000000800 */
[----:B------:R-:W1:Y:S08]  /*00b0*/  S2UR UR4, SR_CTAID.X ;  /* 0x00000000000479c3 */ /* 0x000e700000002500 */
[----:B------:R-:W3:Y:S01]  /*00c0*/  LDC R2, c[0x0][0x3a4] ;  /* 0x0000e900ff027b82 */ /* 0x000ee20000000800 */
[----:B0-----:R-:W-:-:S05]  /*00d0*/  IMAD R7, R7, UR5, R6 ;  /* 0x0000000507077c24 */ /* 0x001fca000f8e0206 */
[----:B--2---:R-:W-:Y:S01]  /*00e0*/  ISETP.GE.AND P0, PT, R7, UR6, PT ;  /* 0x0000000607007c0c */ /* 0x004fe2000bf06270 */
[----:B-1----:R-:W-:-:S05]  /*00f0*/  IMAD R3, R3, UR4, R4 ;  /* 0x0000000403037c24 */ /* 0x002fca000f8e0204 */
[----:B---3--:R-:W-:-:S13]  /*0100*/  ISETP.GE.OR P0, PT, R3, R2, P0 ;  /* 0x000000020300720c */ /* 0x008fda0000706670 */
[----:B------:R-:W-:Y:S05]  /*0110*/  @P0 EXIT ;  /* 0x000000000000094d */ /* 0x000fea0003800000 */
[----:B------:R-:W0:Y:S01]  /*0120*/  LDCU.64 UR6, c[0x0][0x390] ;  /* 0x00007200ff0677ac */ /* 0x000e220008000a00 */
[----:B------:R-:W-:Y:S01]  /*0130*/  IMAD R5, R7, R2, RZ ;  /* 0x0000000207057224 */ /* 0x000fe200078e02ff */
[----:B------:R-:W-:Y:S01]  /*0140*/  SHF.R.S32.HI R4, RZ, 0x1f, R3 ;  /* 0x0000001fff047819 */ /* 0x000fe20000011403 */
[----:B------:R-:W1:Y:S03]  /*0150*/  LDCU.64 UR4, c[0x0][0x358] ;  /* 0x00006b00ff0477ac */ /* 0x000e660008000a00 */
[----:B------:R-:W-:-:S04]  /*0160*/  IADD3 R6, P0, PT, R3, R5, RZ ;  /* 0x0000000503067210 */ /* 0x000fc80007f1e0ff */
[----:B------:R-:W-:Y:S02]  /*0170*/  LEA.HI.X.SX32 R5, R5, R4, 0x1, P0 ;  /* 0x0000000405057211 */ /* 0x000fe400000f0eff */
[----:B------:R-:W-:Y:S02]  /*0180*/  ISETP.GE.AND P0, PT, R0, 0x1, PT ;  /* 0x000000010000780c */ /* 0x000fe40003f06270 */
[----:B0-----:R-:W-:-:S04]  /*0190*/  LEA R10, P1, R6, UR6, 0x3 ;  /* 0x00000006060a7c11 */ /* 0x001fc8000f8218ff */
[----:B------:R-:W-:-:S05]  /*01a0*/  LEA.HI.X R11, R6, UR7, R5, 0x3, P1 ;  /* 0x00000007060b7c11 */ /* 0x000fca00088f1c05 */
[----:B-1----:R0:W-:Y:S02]  /*01b0*/  STG.E.64 desc[UR4][R10.64], RZ ;  /* 0x000000ff0a007986 */ /* 0x0021e4000c101b04 */
[----:B------:R-:W-:Y:S05]  /*01c0*/  @!P0 EXIT ;  /* 0x000000000000894d */ /* 0x000fea0003800000 */
[C---:B------:R-:W-:Y:S01]  /*01d0*/  ISETP.GE.U32.AND P1, PT, R0.reuse, 0x8, PT ;  /* 0x000000080000780c */ /* 0x040fe20003f26070 */
[----:B------:R-:W-:Y:S01]  /*01e0*/  IMAD R6, R7, R0, RZ ;  /* 0x0000000007067224 */ /* 0x000fe200078e02ff */
[----:B------:R-:W-:Y:S01]  /*01f0*/  LOP3.LUT R5, R0, 0x7, RZ, 0xc0, !PT ;  /* 0x0000000700057812 */ /* 0x000fe200078ec0ff */
[----:B------:R-:W-:Y:S01]  /*0200*/  IMAD.MOV.U32 R7, RZ, RZ, RZ ;  /* 0x000000ffff077224 */ /* 0x000fe200078e00ff */
[----:B------:R-:W-:Y:S02]  /*0210*/  CS2R R18, SRZ ;  /* 0x0000000000127805 */ /* 0x000fe4000001ff00 */
[----:B------:R-:W-:-:S07]  /*0220*/  ISETP.NE.AND P0, PT, R5, RZ, PT ;  /* 0x000000ff0500720c */ /* 0x000fce0003f05270 */
[----:B------:R-:W-:Y:S06]  /*0230*/  @!P1 BRA `(.L_x_0) ;  /* 0x0000000400789947 */ /* 0x000fec0003800000 */
[----:B------:R-:W1:Y:S01]  /*0240*/  LDC.64 R8, c[0x0][0x380] ;  /* 0x0000e000ff087b82 */ /* 0x000e620000000a00 */
[----:B------:R-:W-:Y:S01]  /*0250*/  LOP3.LUT R7, R0, 0x7ffffff8, RZ, 0xc0, !PT ;  /* 0x7ffffff800077812 */ /* 0x000fe200078ec0ff */
[C---:B------:R-:W-:Y:S01]  /*0260*/  IMAD R23, R2.reuse, 0x6, RZ ;  /* 0x0000000602177824 */ /* 0x040fe200078e02ff */
[----:B------:R-:W-:Y:S01]  /*0270*/  CS2R R18, SRZ ;  /* 0x0000000000127805 */ /* 0x000fe2000001ff00 */
[C---:B------:R-:W-:Y:S01]  /*0280*/  IMAD R25, R2.reuse, 0x5, RZ ;  /* 0x0000000502197824 */ /* 0x040fe200078e02ff */
[----:B------:R-:W2:Y:S01]  /*0290*/  LDCU.64 UR6, c[0x0][0x388] ;  /* 0x00007100ff0677ac */ /* 0x000ea20008000a00 */
[C---:B------:R-:W-:Y:S02]  /*02a0*/  IMAD.SHL.U32 R27, R2.reuse, 0x4, RZ ;  /* 0x00000004021b7824 */ /* 0x040fe400078e00ff */
[----:B------:R-:W3:Y:S01]  /*02b0*/  LDC R22, c[0x0][0x3a4] ;  /* 0x0000e900ff167b82 */ /* 0x000ee20000000800 */
[C---:B------:R-:W-:Y:S02]  /*02c0*/  IMAD R29, R2.reuse, 0x3, RZ ;  /* 0x00000003021d7824 */ /* 0x040fe400078e02ff */
[----:B------:R-:W-:-:S02]  /*02d0*/  IMAD.SHL.U32 R20, R2, 0x2, RZ ;  /* 0x0000000202147824 */ /* 0x000fc400078e00ff */
[----:B------:R-:W-:Y:S02]  /*02e0*/  IMAD.MOV.U32 R21, RZ, RZ, RZ ;  /* 0x000000ffff157224 */ /* 0x000fe400078e00ff */
[----:B-1----:R-:W-:-:S03]  /*02f0*/  IMAD.WIDE.U32 R8, R6, 0x8, R8 ;  /* 0x0000000806087825 */ /* 0x002fc600078e0008 */
[----:B------:R-:W-:Y:S01]  /*0300*/  IADD3 R12, P1, PT, R8, 0x20, RZ ;  /* 0x00000020080c7810 */ /* 0x000fe20007f3e0ff */
[----:B------:R-:W-:-:S04]  /*0310*/  IMAD.MOV R8, RZ, RZ, -R7 ;  /* 0x000000ffff087224 */ /* 0x000fc800078e0a07 */
[----:B------:R-:W-:Y:S02]  /*0320*/  IMAD.X R24, RZ, RZ, R9, P1 ;  /* 0x000000ffff187224 */ /* 0x000fe400008e0609 */
[----:B--23--:R-:W-:-:S07]  /*0330*/  IMAD R9, R2, 0x7, RZ ;  /* 0x0000000702097824 */ /* 0x00cfce00078e02ff */
.L_x_1:
[----:B------:R-:W-:-:S04]  /*0340*/  IADD3 R13, P1, PT, R3, R21, RZ ;  /* 0x00000015030d7210 */ /* 0x000fc80007f3e0ff */
[----:B-1----:R-:W-:Y:S02]  /*0350*/  LEA.HI.X.SX32 R14, R21, R4, 0x1, P1 ;  /* 0x00000004150e7211 */ /* 0x002fe400008f0eff */
[----:B------:R-:W-:-:S04]  /*0360*/  LEA R16, P1, R13, UR6, 0x3 ;  /* 0x000000060d107c11 */ /* 0x000fc8000f8218ff */
[----:B------:R-:W-:Y:S01]  /*0370*/  LEA.HI.X R17, R13, UR7, R14, 0x3, P1 ;  /* 0x000000070d117c11 */ /* 0x000fe200088f1c0e */
[----:B------:R-:W-:-:S05]  /*0380*/  IMAD.MOV.U32 R13, RZ, RZ, R24 ;  /* 0x000000ffff0d7224 */ /* 0x000fca00078e0018 */
[----:B------:R-:W2:Y:S04]  /*0390*/  LDG.E.64 R16, desc[UR4][R16.64] ;  /* 0x0000000410107981 */ /* 0x000ea8000c1e1b00 */
[----:B------:R-:W2:Y:S02]  /*03a0*/  LDG.E.64 R14, desc[UR4][R12.64+-0x20] ;  /* 0xffffe0040c0e7981 */ /* 0x000ea4000c1e1b00 */
[----:B--2---:R-:W-:Y:S01]  /*03b0*/  DFMA R16, R14, R16, R18 ;  /* 0x000000100e10722b */ /* 0x004fe20000000012 */
[----:B------:R-:W-:-:S04]  /*03c0*/  IADD3 R14, P1, PT, R3, R22, RZ ;  /* 0x00000016030e7210 */ /* 0x000fc80007f3e0ff */
[----:B------:R-:W-:Y:S02]  /*03d0*/  LEA.HI.X.SX32 R15, R22, R4, 0x1, P1 ;  /* 0x00000004160f7211 */ /* 0x000fe400008f0eff */
[----:B------:R1:W-:Y:S01]  /*03e0*/  STG.E.64 desc[UR4][R10.64], R16 ;  /* 0x000000100a007986 */ /* 0x0003e2000c101b04 */
[----:B------:R-:W-:-:S04]  /*03f0*/  LEA R18, P1, R14, UR6, 0x3 ;  /* 0x000000060e127c11 */ /* 0x000fc8000f8218ff */
[----:B------:R-:W-:Y:S02]  /*0400*/  LEA.HI.X R19, R14, UR7, R15, 0x3, P1 ;  /* 0x000000070e137c11 */ /* 0x000fe400088f1c0f */
[----:B------:R-:W2:Y:S04]  /*0410*/  LDG.E.64 R14, desc[UR4][R12.64+-0x18] ;  /* 0xffffe8040c0e7981 */ /* 0x000ea8000c1e1b00 */
[----:B------:R-:W2:Y:S02]  /*0420*/  LDG.E.64 R18, desc[UR4][R18.64] ;  /* 0x0000000412127981 */ /* 0x000ea4000c1e1b00 */
[----:B--2---:R-:W-:Y:S01]  /*0430*/  DFMA R18, R14, R18, R16 ;  /* 0x000000120e12722b */ /* 0x004fe20000000010 */
[----:B------:R-:W-:-:S04]  /*0440*/  IADD3 R15, P1, PT, R3, R20, RZ ;  /* 0x00000014030f7210 */ /* 0x000fc80007f3e0ff */
[----:B------:R-:W-:Y:S02]  /*0450*/  LEA.HI.X.SX32 R24, R20, R4, 0x1, P1 ;  /* 0x0000000414187211 */ /* 0x000fe400008f0eff */
[----:B------:R-:W-:-:S04]  /*0460*/  LEA R14, P1, R15, UR6, 0x3 ;  /* 0x000000060f0e7c11 */ /* 0x000fc8000f8218ff */
[----:B------:R-:W-:Y:S01]  /*0470*/  LEA.HI.X R15, R15, UR7, R24, 0x3, P1 ;  /* 0x000000070f0f7c11 */ /* 0x000fe200088f1c18 */
[----:B------:R2:W-:Y:S04]  /*0480*/  STG.E.64 desc[UR4][R10.64], R18 ;  /* 0x000000120a007986 */ /* 0x0005e8000c101b04 */
[----:B-1----:R-:W3:Y:S04]  /*0490*/  LDG.E.64 R16, desc[UR4][R14.64] ;  /* 0x000000040e107981 */ /* 0x002ee8000c1e1b00 */
[----:B------:R-:W3:Y:S01]  /*04a0*/  LDG.E.64 R14, desc[UR4][R12.64+-0x10] ;  /* 0xfffff0040c0e7981 */ /* 0x000ee2000c1e1b00 */
[----:B------:R-:W-:-:S04]  /*04b0*/  IADD3 R24, P1, PT, R3, R29, RZ ;  /* 0x0000001d03187210 */ /* 0x000fc80007f3e0ff */
[----:B------:R-:W-:Y:S01]  /*04c0*/  LEA.HI.X.SX32 R26, R29, R4, 0x1, P1 ;  /* 0x000000041d1a7211 */ /* 0x000fe200008f0eff */
[----:B---3--:R-:W-:Y:S01]  /*04d0*/  DFMA R16, R14, R16, R18 ;  /* 0x000000100e10722b */ /* 0x008fe20000000012 */
[----:B--2---:R-:W-:-:S04]  /*04e0*/  LEA R18, P1, R24, UR6, 0x3 ;  /* 0x0000000618127c11 */ /* 0x004fc8000f8218ff */
[----:B------:R-:W-:Y:S02]  /*04f0*/  LEA.HI.X R19, R24, UR7, R26, 0x3, P1 ;  /* 0x0000000718137c11 */ /* 0x000fe400088f1c1a */
[----:B------:R1:W-:Y:S04]  /*0500*/  STG.E.64 desc[UR4][R10.64], R16 ;  /* 0x000000100a007986 */ /* 0x0003e8000c101b04 */
        /* <DEDUP_REMOVED lines=25> */
[----:B------:R-:W3:Y:S02]  /*06a0*/  LDG.E.64 R14, desc[UR4][R14.64] ;  /* 0x000000040e0e7981 */ /* 0x000ee4000c1e1b00 */
[----:B---3--:R-:W-:Y:S01]  /*06b0*/  DFMA R14, R16, R14, R18 ;  /* 0x0000000e100e722b */ /* 0x008fe20000000012 */
[----:B------:R-:W-:-:S04]  /*06c0*/  IADD3 R17, P1, PT, R3, R9, RZ ;  /* 0x0000000903117210 */ /* 0x000fc80007f3e0ff */
[----:B------:R-:W-:Y:S02]  /*06d0*/  LEA.HI.X.SX32 R24, R9, R4, 0x1, P1 ;  /* 0x0000000409187211 */ /* 0x000fe400008f0eff */
[----:B------:R-:W-:-:S04]  /*06e0*/  LEA R16, P1, R17, UR6, 0x3 ;  /* 0x0000000611107c11 */ /* 0x000fc8000f8218ff */
[----:B------:R-:W-:Y:S01]  /*06f0*/  LEA.HI.X R17, R17, UR7, R24, 0x3, P1 ;  /* 0x0000000711117c11 */ /* 0x000fe200088f1c18 */
[----:B------:R1:W-:Y:S04]  /*0700*/  STG.E.64 desc[UR4][R10.64], R14 ;  /* 0x0000000e0a007986 */ /* 0x0003e8000c101b04 */
[----:B--2---:R2:W3:Y:S04]  /*0710*/  LDG.E.64 R18, desc[UR4][R12.64+0x18] ;  /* 0x000018040c127981 */ /* 0x0044e8000c1e1b00 */
[----:B------:R-:W3:Y:S01]  /*0720*/  LDG.E.64 R16, desc[UR4][R16.64] ;  /* 0x0000000410107981 */ /* 0x000ee2000c1e1b00 */
[----:B------:R-:W-:-:S05]  /*0730*/  VIADD R8, R8, 0x8 ;  /* 0x0000000808087836 */ /* 0x000fca0000000000 */
[----:B------:R-:W-:Y:S02]  /*0740*/  ISETP.NE.AND P1, PT, R8, RZ, PT ;  /* 0x000000ff0800720c */ /* 0x000fe40003f25270 */
[----:B--2---:R-:W-:Y:S01]  /*0750*/  IADD3 R12, P2, PT, R12, 0x40, RZ ;  /* 0x000000400c0c7810 */ /* 0x004fe20007f5e0ff */
[C---:B------:R-:W-:Y:S02]  /*0760*/  IMAD R21, R2.reuse, 0x8, R21 ;  /* 0x0000000802157824 */ /* 0x040fe400078e0215 */
[C---:B------:R-:W-:Y:S02]  /*0770*/  IMAD R9, R2.reuse, 0x8, R9 ;  /* 0x0000000802097824 */ /* 0x040fe400078e0209 */
[----:B------:R-:W-:Y:S02]  /*0780*/  IMAD.X R24, RZ, RZ, R13, P2 ;  /* 0x000000ffff187224 */ /* 0x000fe400010e060d */
[C---:B------:R-:W-:Y:S02]  /*0790*/  IMAD R23, R2.reuse, 0x8, R23 ;  /* 0x0000000802177824 */ /* 0x040fe400078e0217 */
[----:B------:R-:W-:-:S02]  /*07a0*/  IMAD R25, R2, 0x8, R25 ;  /* 0x0000000802197824 */ /* 0x000fc400078e0219 */
[C---:B------:R-:W-:Y:S02]  /*07b0*/  IMAD R27, R2.reuse, 0x8, R27 ;  /* 0x00000008021b7824 */ /* 0x040fe400078e021b */
[C---:B------:R-:W-:Y:S02]  /*07c0*/  IMAD R29, R2.reuse, 0x8, R29 ;  /* 0x00000008021d7824 */ /* 0x040fe400078e021d */
[C---:B------:R-:W-:Y:S02]  /*07d0*/  IMAD R20, R2.reuse, 0x8, R20 ;  /* 0x0000000802147824 */ /* 0x040fe400078e0214 */
[----:B------:R-:W-:Y:S01]  /*07e0*/  IMAD R22, R2, 0x8, R22 ;  /* 0x0000000802167824 */ /* 0x000fe200078e0216 */
[----:B---3--:R-:W-:-:S07]  /*07f0*/  DFMA R18, R18, R16, R14 ;  /* 0x000000101212722b */ /* 0x008fce000000000e */
[----:B------:R1:W-:Y:S01]  /*0800*/  STG.E.64 desc[UR4][R10.64], R18 ;  /* 0x000000120a007986 */ /* 0x0003e2000c101b04 */
[----:B------:R-:W-:Y:S05]  /*0810*/  @P1 BRA `(.L_x_1) ;  /* 0xfffffff800c81947 */ /* 0x000fea000383ffff */
.L_x_0:
[----:B------:R-:W-:Y:S05]  /*0820*/  @!P0 EXIT ;  /* 0x000000000000894d */ /* 0x000fea0003800000 */
[----:B------:R-:W-:Y:S02]  /*0830*/  ISETP.GE.U32.AND P1, PT, R5, 0x4, PT ;  /* 0x000000040500780c */ /* 0x000fe40003f26070 */
[----:B------:R-:W-:-:S04]  /*0840*/  LOP3.LUT R20, R0, 0x3, RZ, 0xc0, !PT ;  /* 0x0000000300147812 */ /* 0x000fc800078ec0ff */
[----:B------:R-:W-:-:S07]  /*0850*/  ISETP.NE.AND P0, PT, R20, RZ, PT ;  /* 0x000000ff1400720c */ /* 0x000fce0003f05270 */
[----:B------:R-:W-:Y:S06]  /*0860*/  @!P1 BRA `(.L_x_2) ;  /* 0x0000000000b49947 */ /* 0x000fec0003800000 */
[----:B------:R-:W2:Y:S01]  /*0870*/  LDC.64 R8, c[0x0][0x380] ;  /* 0x0000e000ff087b82 */ /* 0x000ea20000000a00 */
[----:B------:R-:W3:Y:S01]  /*0880*/  LDCU.128 UR8, c[0x0][0x380] ;  /* 0x00007000ff0877ac */ /* 0x000ee20008000c00 */
[----:B------:R-:W-:Y:S02]  /*0890*/  IMAD R5, R7, R2, RZ ;  /* 0x0000000207057224 */ /* 0x000fe400078e02ff */
[----:B------:R-:W-:-:S03]  /*08a0*/  IMAD.IADD R23, R6, 0x1, R7 ;  /* 0x0000000106177824 */ /* 0x000fc600078e0207 */
[----:B------:R-:W-:-:S04]  /*08b0*/  IADD3 R12, P1, PT, R3, R5, RZ ;  /* 0x00000005030c7210 */ /* 0x000fc80007f3e0ff */
[----:B------:R-:W-:Y:S02]  /*08c0*/  LEA.HI.X.SX32 R13, R5, R4, 0x1, P1 ;  /* 0x00000004050d7211 */ /* 0x000fe400008f0eff */
[----:B---3--:R-:W-:-:S04]  /*08d0*/  LEA R16, P1, R12, UR10, 0x3 ;  /* 0x0000000a0c107c11 */ /* 0x008fc8000f8218ff */
[----:B------:R-:W-:Y:S01]  /*08e0*/  LEA.HI.X R17, R12, UR11, R13, 0x3, P1 ;  /* 0x0000000b0c117c11 */ /* 0x000fe200088f1c0d */
[----:B--2---:R-:W-:-:S05]  /*08f0*/  IMAD.WIDE.U32 R22, R23, 0x8, R8 ;  /* 0x0000000817167825 */ /* 0x004fca00078e0008 */
[----:B------:R-:W2:Y:S04]  /*0900*/  LDG.E.64 R12, desc[UR4][R22.64] ;  /* 0x00000004160c7981 */ /* 0x000ea8000c1e1b00 */
[----:B------:R-:W2:Y:S01]  /*0910*/  LDG.E.64 R16, desc[UR4][R16.64] ;  /* 0x0000000410107981 */ /* 0x000ea2000c1e1b00 */
[----:B------:R-:W-:Y:S01]  /*0920*/  IMAD.IADD R5, R5, 0x1, R2 ;  /* 0x0000000105057824 */ /* 0x000fe200078e0202 */
[----:B------:R-:W-:-:S04]  /*0930*/  IADD3 R9, P2, PT, R6, R7, RZ ;  /* 0x0000000706097210 */ /* 0x000fc80007f5e0ff */
[----:B-1----:R-:W-:Y:S01]  /*0940*/  IADD3 R15, P3, PT, R3, R5, RZ ;  /* 0x00000005030f7210 */ /* 0x002fe20007f7e0ff */
[----:B------:R-:W-:Y:S01]  /*0950*/  IMAD.X R26, RZ, RZ, RZ, P2 ;  /* 0x000000ffff1a7224 */ /* 0x000fe200010e06ff */
[----:B------:R-:W-:Y:S02]  /*0960*/  LEA R8, P1, R9, UR8, 0x3 ;  /* 0x0000000809087c11 */ /* 0x000fe4000f8218ff */
[----:B------:R-:W-:Y:S02]  /*0970*/  LEA.HI.X.SX32 R24, R5, R4, 0x1, P3 ;  /* 0x0000000405187211 */ /* 0x000fe400018f0eff */
[----:B------:R-:W-:Y:S02]  /*0980*/  LEA R14, P2, R15, UR10, 0x3 ;  /* 0x0000000a0f0e7c11 */ /* 0x000fe4000f8418ff */
[----:B------:R-:W-:Y:S02]  /*0990*/  LEA.HI.X R9, R9, UR9, R26, 0x3, P1 ;  /* 0x0000000909097c11 */ /* 0x000fe400088f1c1a */
[----:B------:R-:W-:Y:S01]  /*09a0*/  LEA.HI.X R15, R15, UR11, R24, 0x3, P2 ;  /* 0x0000000b0f0f7c11 */ /* 0x000fe200090f1c18 */
[----:B--2---:R-:W-:-:S07]  /*09b0*/  DFMA R12, R12, R16, R18 ;  /* 0x000000100c0c722b */ /* 0x004fce0000000012 */
[----:B------:R1:W-:Y:S04]  /*09c0*/  STG.E.64 desc[UR4][R10.64], R12 ;  /* 0x0000000c0a007986 */ /* 0x0003e8000c101b04 */
[----:B------:R-:W2:Y:S04]  /*09d0*/  LDG.E.64 R14, desc[UR4][R14.64] ;  /* 0x000000040e0e7981 */ /* 0x000ea8000c1e1b00 */
[----:B------:R-:W2:Y:S01]  /*09e0*/  LDG.E.64 R16, desc[UR4][R8.64+0x8] ;  /* 0x0000080408107981 */ /* 0x000ea2000c1e1b00 */
[----:B------:R-:W-:-:S05]  /*09f0*/  IMAD.IADD R5, R5, 0x1, R2 ;  /* 0x0000000105057824 */ /* 0x000fca00078e0202 */
[----:B------:R-:W-:-:S04]  /*0a00*/  IADD3 R19, P1, PT, R3, R5, RZ ;  /* 0x0000000503137210 */ /* 0x000fc80007f3e0ff */
[----:B------:R-:W-:Y:S02]  /*0a10*/  LEA.HI.X.SX32 R22, R5, R4, 0x1, P1 ;  /* 0x0000000405167211 */ /* 0x000fe400008f0eff */
[----:B------:R-:W-:-:S04]  /*0a20*/  LEA R18, P1, R19, UR10, 0x3 ;  /* 0x0000000a13127c11 */ /* 0x000fc8000f8218ff */
[----:B------:R-:W-:Y:S01]  /*0a30*/  LEA.HI.X R19, R19, UR11, R22, 0x3, P1 ;  /* 0x0000000b13137c11 */ /* 0x000fe200088f1c16 */
[----:B--2---:R-:W-:-:S07]  /*0a40*/  DFMA R16, R16, R14, R12 ;  /* 0x0000000e1010722b */ /* 0x004fce000000000c */
[----:B------:R2:W-:Y:S04]  /*0a50*/  STG.E.64 desc[UR4][R10.64], R16 ;  /* 0x000000100a007986 */ /* 0x0005e8000c101b04 */
[----:B------:R-:W3:Y:S04]  /*0a60*/  LDG.E.64 R18, desc[UR4][R18.64] ;  /* 0x0000000412127981 */ /* 0x000ee8000c1e1b00 */
[----:B------:R-:W3:Y:S01]  /*0a70*/  LDG.E.64 R22, desc[UR4][R8.64+0x10] ;  /* 0x0000100408167981 */ /* 0x000ee2000c1e1b00 */
[----:B------:R-:W-:-:S05]  /*0a80*/  IMAD.IADD R5, R5, 0x1, R2 ;  /* 0x0000000105057824 */ /* 0x000fca00078e0202 */
[----:B-1----:R-:W-:-:S04]  /*0a90*/  IADD3 R13, P1, PT, R3, R5, RZ ;  /* 0x00000005030d7210 */ /* 0x002fc80007f3e0ff */
[----:B------:R-:W-:Y:S02]  /*0aa0*/  LEA R12, P2, R13, UR10, 0x3 ;  /* 0x0000000a0d0c7c11 */ /* 0x000fe4000f8418ff */
[----:B------:R-:W-:-:S04]  /*0ab0*/  LEA.HI.X.SX32 R14, R5, R4, 0x1, P1 ;  /* 0x00000004050e7211 */ /* 0x000fc800008f0eff */
[----:B------:R-:W-:Y:S01]  /*0ac0*/  LEA.HI.X R13, R13, UR11, R14, 0x3, P2 ;  /* 0x0000000b0d0d7c11 */ /* 0x000fe200090f1c0e */
[----:B---3--:R-:W-:-:S07]  /*0ad0*/  DFMA R22, R22, R18, R16 ;  /* 0x000000121616722b */ /* 0x008fce0000000010 */
[----:B------:R2:W-:Y:S04]  /*0ae0*/  STG.E.64 desc[UR4][R10.64], R22 ;  /* 0x000000160a007986 */ /* 0x0005e8000c101b04 */
[----:B------:R-:W3:Y:S04]  /*0af0*/  LDG.E.64 R14, desc[UR4][R8.64+0x18] ;  /* 0x00001804080e7981 */ /* 0x000ee8000c1e1b00 */
[----:B------:R-:W3:Y:S01]  /*0b00*/  LDG.E.64 R12, desc[UR4][R12.64] ;  /* 0x000000040c0c7981 */ /* 0x000ee2000c1e1b00 */
[----:B------:R-:W-:Y:S01]  /*0b10*/  VIADD R7, R7, 0x4 ;  /* 0x0000000407077836 */ /* 0x000fe20000000000 */
[----:B---3--:R-:W-:-:S07]  /*0b20*/  DFMA R18, R14, R12, R22 ;  /* 0x0000000c0e12722b */ /* 0x008fce0000000016 */
[----:B------:R2:W-:Y:S04]  /*0b30*/  STG.E.64 desc[UR4][R10.64], R18 ;  /* 0x000000120a007986 */ /* 0x0005e8000c101b04 */
.L_x_2:
[----:B------:R-:W-:Y:S05]  /*0b40*/  @!P0 EXIT ;  /* 0x000000000000894d */ /* 0x000fea0003800000 */
[----:B------:R-:W-:Y:S02]  /*0b50*/  ISETP.NE.AND P1, PT, R20, 0x1, PT ;  /* 0x000000011400780c */ /* 0x000fe40003f25270 */
[----:B------:R-:W-:-:S04]  /*0b60*/  LOP3.LUT R0, R0, 0x1, RZ, 0xc0, !PT ;  /* 0x0000000100007812 */ /* 0x000fc800078ec0ff */
[----:B------:R-:W-:-:S07]  /*0b70*/  ISETP.NE.U32.AND P0, PT, R0, 0x1, PT ;  /* 0x000000010000780c */ /* 0x000fce0003f05070 */
[----:B------:R-:W-:Y:S06]  /*0b80*/  @!P1 BRA `(.L_x_3) ;  /* 0x00000000006c9947 */ /* 0x000fec0003800000 */
[----:B------:R-:W3:Y:S01]  /*0b90*/  LDC.64 R12, c[0x0][0x380] ;  /* 0x0000e000ff0c7b82 */ /* 0x000ee20000000a00 */
[----:B------:R-:W4:Y:S01]  /*0ba0*/  LDCU.128 UR8, c[0x0][0x380] ;  /* 0x00007000ff0877ac */ /* 0x000f220008000c00 */
[----:B------:R-:W-:Y:S02]  /*0bb0*/  IMAD R5, R7, R2, RZ ;  /* 0x0000000207057224 */ /* 0x000fe400078e02ff */
[----:B------:R-:W-:-:S03]  /*0bc0*/  IMAD.IADD R21, R6, 0x1, R7 ;  /* 0x0000000106157824 */ /* 0x000fc600078e0207 */
[----:B------:R-:W-:-:S04]  /*0bd0*/  IADD3 R0, P1, PT, R3, R5, RZ ;  /* 0x0000000503007210 */ /* 0x000fc80007f3e0ff */
[----:B------:R-:W-:Y:S02]  /*0be0*/  LEA.HI.X.SX32 R9, R5, R4, 0x1, P1 ;  /* 0x0000000405097211 */ /* 0x000fe400008f0eff */
[----:B----4-:R-:W-:-:S04]  /*0bf0*/  LEA R8, P1, R0, UR10, 0x3 ;  /* 0x0000000a00087c11 */ /* 0x010fc8000f8218ff */
[----:B------:R-:W-:Y:S01]  /*0c00*/  LEA.HI.X R9, R0, UR11, R9, 0x3, P1 ;  /* 0x0000000b00097c11 */ /* 0x000fe200088f1c09 */
[----:B---3--:R-:W-:-:S05]  /*0c10*/  IMAD.WIDE.U32 R20, R21, 0x8, R12 ;  /* 0x0000000815147825 */ /* 0x008fca00078e000c */
[----:B------:R-:W3:Y:S04]  /*0c20*/  LDG.E.64 R12, desc[UR4][R20.64] ;  /* 0x00000004140c7981 */ /* 0x000ee8000c1e1b00 */
[----:B------:R-:W3:Y:S01]  /*0c30*/  LDG.E.64 R8, desc[UR4][R8.64] ;  /* 0x0000000408087981 */ /* 0x000ee2000c1e1b00 */
[----:B-1----:R-:W-:Y:S01]  /*0c40*/  IMAD.IADD R15, R5, 0x1, R2 ;  /* 0x00000001050f7824 */ /* 0x002fe200078e0202 */
[----:B------:R-:W-:-:S04]  /*0c50*/  IADD3 R0, P3, PT, R6, R7, RZ ;  /* 0x0000000706007210 */ /* 0x000fc80007f7e0ff */
[----:B--2---:R-:W-:Y:S01]  /*0c60*/  IADD3 R22, P2, PT, R3, R15, RZ ;  /* 0x0000000f03167210 */ /* 0x004fe20007f5e0ff */
[----:B------:R-:W-:Y:S01]  /*0c70*/  IMAD.X R5, RZ, RZ, RZ, P3 ;  /* 0x000000ffff057224 */ /* 0x000fe200018e06ff */
[----:B------:R-:W-:Y:S02]  /*0c80*/  LEA R16, P1, R0, UR8, 0x3 ;  /* 0x0000000800107c11 */ /* 0x000fe4000f8218ff */
[----:B------:R-:W-:Y:S02]  /*0c90*/  LEA R14, P3, R22, UR10, 0x3 ;  /* 0x0000000a160e7c11 */ /* 0x000fe4000f8618ff */
[----:B------:R-:W-:Y:S02]  /*0ca0*/  LEA.HI.X.SX32 R15, R15, R4, 0x1, P2 ;  /* 0x000000040f0f7211 */ /* 0x000fe400010f0eff */
[----:B------:R-:W-:Y:S02]  /*0cb0*/  LEA.HI.X R17, R0, UR9, R5, 0x3, P1 ;  /* 0x0000000900117c11 */ /* 0x000fe400088f1c05 */
[----:B------:R-:W-:Y:S01]  /*0cc0*/  LEA.HI.X R15, R22, UR11, R15, 0x3, P3 ;  /* 0x0000000b160f7c11 */ /* 0x000fe200098f1c0f */
[----:B---3--:R-:W-:-:S07]  /*0cd0*/  DFMA R12, R12, R8, R18 ;  /* 0x000000080c0c722b */ /* 0x008fce0000000012 */
[----:B------:R3:W-:Y:S04]  /*0ce0*/  STG.E.64 desc[UR4][R10.64], R12 ;  /* 0x0000000c0a007986 */ /* 0x0007e8000c101b04 */
[----:B------:R-:W2:Y:S04]  /*0cf0*/  LDG.E.64 R16, desc[UR4][R16.64+0x8] ;  /* 0x0000080410107981 */ /* 0x000ea8000c1e1b00 */
[----:B------:R-:W2:Y:S01]  /*0d00*/  LDG.E.64 R14, desc[UR4][R14.64] ;  /* 0x000000040e0e7981 */ /* 0x000ea2000c1e1b00 */
[----:B------:R-:W-:Y:S01]  /*0d10*/  VIADD R7, R7, 0x2 ;  /* 0x0000000207077836 */ /* 0x000fe20000000000 */
[----:B--2---:R-:W-:-:S07]  /*0d20*/  DFMA R18, R16, R14, R12 ;  /* 0x0000000e1012722b */ /* 0x004fce000000000c */
[----:B------:R3:W-:Y:S04]  /*0d30*/  STG.E.64 desc[UR4][R10.64], R18 ;  /* 0x000000120a007986 */ /* 0x0007e8000c101b04 */
.L_x_3:
[----:B------:R-:W-:Y:S05]  /*0d40*/  @P0 EXIT ;  /* 0x000000000000094d */ /* 0x000fea0003800000 */
[----:B------:R-:W4:Y:S01]  /*0d50*/  LDC.64 R8, c[0x0][0x380] ;  /* 0x0000e000ff087b82 */ /* 0x000f220000000a00 */
[----:B------:R-:W5:Y:S01]  /*0d60*/  LDCU.64 UR6, c[0x0][0x388] ;  /* 0x00007100ff0677ac */ /* 0x000f620008000a00 */
[----:B------:R-:W-:-:S05]  /*0d70*/  IMAD R2, R7, R2, RZ ;  /* 0x0000000207027224 */ /* 0x000fca00078e02ff */
[----:B------:R-:W-:Y:S01]  /*0d80*/  IADD3 R0, P0, PT, R3, R2, RZ ;  /* 0x0000000203007210 */ /* 0x000fe20007f1e0ff */
[----:B------:R-:W-:-:S03]  /*0d90*/  IMAD.IADD R3, R6, 0x1, R7 ;  /* 0x0000000106037824 */ /* 0x000fc600078e0207 */
[----:B------:R-:W-:Y:S02]  /*0da0*/  LEA.HI.X.SX32 R5, R2, R4, 0x1, P0 ;  /* 0x0000000402057211 */ /* 0x000fe400000f0eff */
[----:B-----5:R-:W-:-:S04]  /*0db0*/  LEA R6, P0, R0, UR6, 0x3 ;  /* 0x0000000600067c11 */ /* 0x020fc8000f8018ff */
[----:B------:R-:W-:Y:S01]  /*0dc0*/  LEA.HI.X R7, R0, UR7, R5, 0x3, P0 ;  /* 0x0000000700077c11 */ /* 0x000fe200080f1c05 */
[----:B----4-:R-:W-:-:S04]  /*0dd0*/  IMAD.WIDE.U32 R2, R3, 0x8, R8 ;  /* 0x0000000803027825 */ /* 0x010fc800078e0008 */
[----:B------:R-:W4:Y:S04]  /*0de0*/  LDG.E.64 R4, desc[UR4][R6.64] ;  /* 0x0000000406047981 */ /* 0x000f28000c1e1b00 */
[----:B------:R-:W4:Y:S02]  /*0df0*/  LDG.E.64 R2, desc[UR4][R2.64] ;  /* 0x0000000402027981 */ /* 0x000f24000c1e1b00 */
[----:B----4-:R-:W-:-:S07]  /*0e00*/  DFMA R4, R2, R4, R18 ;  /* 0x000000040204722b */ /* 0x010fce0000000012 */
[----:B------:R-:W-:Y:S01]  /*0e10*/  STG.E.64 desc[UR4][R10.64], R4 ;  /* 0x000000040a007986 */ /* 0x000fe2000c101b04 */
[----:B------:R-:W-:Y:S05]  /*0e20*/  EXIT ;  /* 0x000000000000794d */ /* 0x000fea0003800000 */
.L_x_4:
[----:B------:R-:W-:-:S00]  /*0e30*/  BRA `(.L_x_4) ;  /* 0xfffffffc00fc7947 */ /* 0x000fc0000383ffff */
[----:B------:R-:W-:-:S00]  /*0e40*/  NOP ;  /* 0x0000000000007918 */ /* 0x000fc00000000000 */
        /* <DEDUP_REMOVED lines=11> */
.L_x_5:


//--------------------- .nv.shared.reserved.0     --------------------------
	.section	.nv.shared.reserved.0,"aw",@nobits
	.weak		__nv_reservedSMEM_offset_0_alias
	.size		__nv_reservedSMEM_offset_0_alias, 0, 64
	.other		__nv_reservedSMEM_offset_0_alias,@"STO_CUDA_RESERVED_SHARED STV_DEFAULT"
__nv_reservedSMEM_offset_0_alias:
	.zero		0
	.zero		64


//--------------------- .nv.constant0._Z4gemmPdS_S_iiii --------------------------
	.section	.nv.constant0._Z4gemmPdS_S_iiii,"a",@progbits
	.sectionflags	@""
	.align	4
.nv.constant0._Z4gemmPdS_S_iiii:
	.zero		936


//--------------------- SYMBOLS --------------------------

	.type		.nv.reservedSmem.offset0,@object
	.size		.nv.reservedSmem.offset0,0x4
